//
// Generated by NVIDIA NVVM Compiler
//
// Compiler Build ID: CL-36424714
// Cuda compilation tools, release 13.0, V13.0.88
// Based on NVVM 20.0.0
//

.version 9.0
.target sm_100
.address_size 64

	// .globl	_Z11relu_kernelPfS_i

.visible .entry _Z11relu_kernelPfS_i(
	.param .u64 .ptr .align 1 _Z11relu_kernelPfS_i_param_0,
	.param .u64 .ptr .align 1 _Z11relu_kernelPfS_i_param_1,
	.param .u32 _Z11relu_kernelPfS_i_param_2
)
{
	.reg .pred 	%p<2>;
	.reg .b32 	%r<6>;
	.reg .b32 	%f<3>;
	.reg .b64 	%rd<8>;

	ld.param.u64 	%rd1, [_Z11relu_kernelPfS_i_param_0];
	ld.param.u64 	%rd2, [_Z11relu_kernelPfS_i_param_1];
	ld.param.u32 	%r2, [_Z11relu_kernelPfS_i_param_2];
	mov.u32 	%r3, %ctaid.x;
	mov.u32 	%r4, %ntid.x;
	mov.u32 	%r5, %tid.x;
	mad.lo.s32 	%r1, %r3, %r4, %r5;
	setp.ge.s32 	%p1, %r1, %r2;
	@%p1 bra 	$L__BB0_2;
	cvta.to.global.u64 	%rd3, %rd1;
	cvta.to.global.u64 	%rd4, %rd2;
	mul.wide.s32 	%rd5, %r1, 4;
	add.s64 	%rd6, %rd3, %rd5;
	ld.global.f32 	%f1, [%rd6];
	max.f32 	%f2, %f1, 0f00000000;
	add.s64 	%rd7, %rd4, %rd5;
	st.global.f32 	[%rd7], %f2;
$L__BB0_2:
	ret;

}


// ===== COMPILED SASS (sm_100) =====

	.target	sm_100

	.elftype	@"ET_EXEC"


//--------------------- .note.nv.tkinfo           --------------------------
	.section	.note.nv.tkinfo,"",@"SHT_NOTE"
	.sectionflags	@"SHF_NOTE_NV_TKINFO"
	.tkinfo
        /*0018*/ 	.word	0x00000002
        /*0030*/ 	.string	""
        /*0030*/ 	.string	"ptxas"
        /*0030*/ 	.string	"Cuda compilation tools, release 13.0, V13.0.88"
        /*0030*/ 	.string	"Build cuda_13.0.r13.0/compiler.36424714_0"
        /*0030*/ 	.string	"-arch sm_100 -m 64 "



//--------------------- .note.nv.cuinfo           --------------------------
	.section	.note.nv.cuinfo,"",@"SHT_NOTE"
	.sectionflags	@"SHF_NOTE_NV_CUINFO"
        /*0018*/ 	.short	0x0002
        /*001a*/ 	.short	0x0064
        /*001c*/ 	.short	0x0082
	.zero		2


//--------------------- .nv.info                  --------------------------
	.section	.nv.info,"",@"SHT_CUDA_INFO"
	.align	4


	//----- nvinfo : EIATTR_REGCOUNT
	.align		4
        /*0000*/ 	.byte	0x04, 0x2f
        /*0002*/ 	.short	(.L_1 - .L_0)
	.align		4
.L_0:
        /*0004*/ 	.word	index@(_Z11relu_kernelPfS_i)
        /*0008*/ 	.word	0x0000000a


	//----- nvinfo : EIATTR_FRAME_SIZE
	.align		4
.L_1:
        /*000c*/ 	.byte	0x04, 0x11
        /*000e*/ 	.short	(.L_3 - .L_2)
	.align		4
.L_2:
        /*0010*/ 	.word	index@(_Z11relu_kernelPfS_i)
        /*0014*/ 	.word	0x00000000


	//----- nvinfo : EIATTR_MIN_STACK_SIZE
	.align		4
.L_3:
        /*0018*/ 	.byte	0x04, 0x12
        /*001a*/ 	.short	(.L_5 - .L_4)
	.align		4
.L_4:
        /*001c*/ 	.word	index@(_Z11relu_kernelPfS_i)
        /*0020*/ 	.word	0x00000000
.L_5:


//--------------------- .nv.compat                --------------------------
	.section	.nv.compat,"",@"SHT_CUDA_COMPAT_INFO"
	.align	4
        /*0000*/ 	.byte	0x02, 0x09, 0x00, 0x00, 0x02, 0x02, 0x01, 0x00, 0x02, 0x05, 0x05, 0x00, 0x03, 0x07, 0x01, 0x01
        /*0010*/ 	.byte	0x02, 0x03, 0x00, 0x00, 0x02, 0x06, 0x01, 0x00, 0x04, 0x0b, 0x08, 0x00, 0x09, 0x00, 0x00, 0x00
        /*0020*/ 	.byte	0x00, 0x00, 0x00, 0x00


//--------------------- .nv.info._Z11relu_kernelPfS_i --------------------------
	.section	.nv.info._Z11relu_kernelPfS_i,"",@"SHT_CUDA_INFO"
	.sectionflags	@""
	.align	4


	//----- nvinfo : EIATTR_CUDA_API_VERSION
	.align		4
        /*0000*/ 	.byte	0x04, 0x37
        /*0002*/ 	.short	(.L_7 - .L_6)
.L_6:
        /*0004*/ 	.word	0x00000082


	//----- nvinfo : EIATTR_KPARAM_INFO
	.align		4
.L_7:
        /*0008*/ 	.byte	0x04, 0x17
        /*000a*/ 	.short	(.L_9 - .L_8)
.L_8:
        /*000c*/ 	.word	0x00000000
        /*0010*/ 	.short	0x0002
        /*0012*/ 	.short	0x0010
        /*0014*/ 	.byte	0x00, 0xf0, 0x11, 0x00


	//----- nvinfo : EIATTR_KPARAM_INFO
	.align		4
.L_9:
        /*0018*/ 	.byte	0x04, 0x17
        /*001a*/ 	.short	(.L_11 - .L_10)
.L_10:
        /*001c*/ 	.word	0x00000000
        /*0020*/ 	.short	0x0001
        /*0022*/ 	.short	0x0008
        /*0024*/ 	.byte	0x00, 0xf5, 0x21, 0x00


	//----- nvinfo : EIATTR_KPARAM_INFO
	.align		4
.L_11:
        /*0028*/ 	.byte	0x04, 0x17
        /*002a*/ 	.short	(.L_13 - .L_12)
.L_12:
        /*002c*/ 	.word	0x00000000
        /*0030*/ 	.short	0x0000
        /*0032*/ 	.short	0x0000
        /*0034*/ 	.byte	0x00, 0xf5, 0x21, 0x00


	//----- nvinfo : EIATTR_SPARSE_MMA_MASK
	.align		4
.L_13:
        /*0038*/ 	.byte	0x03, 0x50
        /*003a*/ 	.short	0x0000


	//----- nvinfo : EIATTR_MAXREG_COUNT
	.align		4
        /*003c*/ 	.byte	0x03, 0x1b
        /*003e*/ 	.short	0x00ff


	//----- nvinfo : EIATTR_MERCURY_ISA_VERSION
	.align		4
        /*0040*/ 	.byte	0x03, 0x5f
        /*0042*/ 	.short	0x0101


	//----- nvinfo : EIATTR_VRC_CTA_INIT_COUNT
	.align		4
        /*0044*/ 	.byte	0x02, 0x4a
	.zero		1
	.zero		1


	//----- nvinfo : EIATTR_EXIT_INSTR_OFFSETS
	.align		4
        /*0048*/ 	.byte	0x04, 0x1c
        /*004a*/ 	.short	(.L_15 - .L_14)


	//   ....[0]....
.L_14:
        /*004c*/ 	.word	0x00000070


	//   ....[1]....
        /*0050*/ 	.word	0x00000100


	//----- nvinfo : EIATTR_CBANK_PARAM_SIZE
	.align		4
.L_15:
        /*0054*/ 	.byte	0x03, 0x19
        /*0056*/ 	.short	0x0014


	//----- nvinfo : EIATTR_PARAM_CBANK
	.align		4
        /*0058*/ 	.byte	0x04, 0x0a
        /*005a*/ 	.short	(.L_17 - .L_16)
	.align		4
.L_16:
        /*005c*/ 	.word	index@(.nv.constant0._Z11relu_kernelPfS_i)
        /*0060*/ 	.short	0x0380
        /*0062*/ 	.short	0x0014


	//----- nvinfo : EIATTR_SW_WAR
	.align		4
.L_17:
        /*0064*/ 	.byte	0x04, 0x36
        /*0066*/ 	.short	(.L_19 - .L_18)
.L_18:
        /*0068*/ 	.word	0x00000008
.L_19:


//--------------------- .nv.callgraph             --------------------------
	.section	.nv.callgraph,"",@"SHT_CUDA_CALLGRAPH"
	.align	4
	.sectionentsize	8
	.align		4
        /*0000*/ 	.word	0x00000000
	.align		4
        /*0004*/ 	.word	0xffffffff
	.align		4
        /*0008*/ 	.word	0x00000000
	.align		4
        /*000c*/ 	.word	0xfffffffe
	.align		4
        /*0010*/ 	.word	0x00000000
	.align		4
        /*0014*/ 	.word	0xfffffffd
	.align		4
        /*0018*/ 	.word	0x00000000
	.align		4
        /*001c*/ 	.word	0xfffffffc


//--------------------- .text._Z11relu_kernelPfS_i --------------------------
	.section	.text._Z11relu_kernelPfS_i,"ax",@progbits
	.align	128
        .global         _Z11relu_kernelPfS_i
        .type           _Z11relu_kernelPfS_i,@function
        .size           _Z11relu_kernelPfS_i,(.L_x_1 - _Z11relu_kernelPfS_i)
        .other          _Z11relu_kernelPfS_i,@"STO_CUDA_ENTRY STV_DEFAULT"
_Z11relu_kernelPfS_i:
.text._Z11relu_kernelPfS_i:
[----:B------:R-:W-:Y:S01]  /*0000*/  LDC R1, c[0x0][0x37c] ;  /* 0x0000df00ff017b82 */ /* 0x000fe20000000800 */
[----:B------:R-:W0:Y:S07]  /*0010*/  S2R R0, SR_TID.X ;  /* 0x0000000000007919 */ /* 0x000e2e0000002100 */
[----:B------:R-:W0:Y:S01]  /*0020*/  S2UR UR4, SR_CTAID.X ;  /* 0x00000000000479c3 */ /* 0x000e220000002500 */
[----:B------:R-:W1:Y:S07]  /*0030*/  LDCU UR5, c[0x0][0x390] ;  /* 0x00007200ff0577ac */ /* 0x000e6e0008000800 */
[----:B------:R-:W0:Y:S02]  /*0040*/  LDC R7, c[0x0][0x360] ;  /* 0x0000d800ff077b82 */ /* 0x000e240000000800 */
[----:B0-----:R-:W-:-:S05]  /*0050*/  IMAD R7, R7, UR4, R0 ;  /* 0x0000000407077c24 */ /* 0x001fca000f8e0200 */
[----:B-1----:R-:W-:-:S13]  /*0060*/  ISETP.GE.AND P0, PT, R7, UR5, PT ;  /* 0x0000000507007c0c */ /* 0x002fda000bf06270 */
[----:B------:R-:W-:Y:S05]  /*0070*/  @P0 EXIT ;  /* 0x000000000000094d */ /* 0x000fea0003800000 */
[----:B------:R-:W0:Y:S01]  /*0080*/  LDC.64 R2, c[0x0][0x380] ;  /* 0x0000e000ff027b82 */ /* 0x000e220000000a00 */
[----:B------:R-:W1:Y:S07]  /*0090*/  LDCU.64 UR4, c[0x0][0x358] ;  /* 0x00006b00ff0477ac */ /* 0x000e6e0008000a00 */
[----:B------:R-:W2:Y:S01]  /*00a0*/  LDC.64 R4, c[0x0][0x388] ;  /* 0x0000e200ff047b82 */ /* 0x000ea20000000a00 */
[----:B0-----:R-:W-:-:S06]  /*00b0*/  IMAD.WIDE R2, R7, 0x4, R2 ;  /* 0x0000000407027825 */ /* 0x001fcc00078e0202 */
[----:B-1----:R-:W3:Y:S01]  /*00c0*/  LDG.E R2, desc[UR4][R2.64] ;  /* 0x0000000402027981 */ /* 0x002ee2000c1e1900 */
[----:B--2---:R-:W-:Y:S01]  /*00d0*/  IMAD.WIDE R4, R7, 0x4, R4 ;  /* 0x0000000407047825 */ /* 0x004fe200078e0204 */
[----:B---3--:R-:W-:-:S05]  /*00e0*/  FMNMX R7, RZ, R2, !PT ;  /* 0x00000002ff077209 */ /* 0x008fca0007800000 */
[----:B------:R-:W-:Y:S01]  /*00f0*/  STG.E desc[UR4][R4.64], R7 ;  /* 0x0000000704007986 */ /* 0x000fe2000c101904 */
[----:B------:R-:W-:Y:S05]  /*0100*/  EXIT ;  /* 0x000000000000794d */ /* 0x000fea0003800000 */
.L_x_0:
[----:B------:R-:W-:-:S00]  /*0110*/  BRA `(.L_x_0) ;  /* 0xfffffffc00fc7947 */ /* 0x000fc0000383ffff */
[----:B------:R-:W-:-:S00]  /*0120*/  NOP ;  /* 0x0000000000007918 */ /* 0x000fc00000000000 */
        /* <DEDUP_REMOVED lines=13> */
.L_x_1:


//--------------------- .nv.shared.reserved.0     --------------------------
	.section	.nv.shared.reserved.0,"aw",@nobits
	.weak		__nv_reservedSMEM_offset_0_alias
	.size		__nv_reservedSMEM_offset_0_alias, 0, 64
	.other		__nv_reservedSMEM_offset_0_alias,@"STO_CUDA_RESERVED_SHARED STV_DEFAULT"
__nv_reservedSMEM_offset_0_alias:
	.zero		0
	.zero		64


//--------------------- .nv.constant0._Z11relu_kernelPfS_i --------------------------
	.section	.nv.constant0._Z11relu_kernelPfS_i,"a",@progbits
	.sectionflags	@""
	.align	4
.nv.constant0._Z11relu_kernelPfS_i:
	.zero		916


//--------------------- SYMBOLS --------------------------

	.type		.nv.reservedSmem.offset0,@object
	.size		.nv.reservedSmem.offset0,0x4
